//
// Generated by NVIDIA NVVM Compiler
//
// Compiler Build ID: CL-36424714
// Cuda compilation tools, release 13.0, V13.0.88
// Based on NVVM 20.0.0
//

.version 9.0
.target sm_100
.address_size 64

	// .globl	_Z3addPKiS0_Pi

.visible .entry _Z3addPKiS0_Pi(
	.param .u64 .ptr .align 1 _Z3addPKiS0_Pi_param_0,
	.param .u64 .ptr .align 1 _Z3addPKiS0_Pi_param_1,
	.param .u64 .ptr .align 1 _Z3addPKiS0_Pi_param_2
)
{
	.reg .b32 	%r<5>;
	.reg .b64 	%rd<10>;

	ld.param.u64 	%rd1, [_Z3addPKiS0_Pi_param_0];
	ld.param.u64 	%rd2, [_Z3addPKiS0_Pi_param_1];
	ld.param.u64 	%rd3, [_Z3addPKiS0_Pi_param_2];
	cvta.to.global.u64 	%rd4, %rd3;
	cvta.to.global.u64 	%rd5, %rd2;
	cvta.to.global.u64 	%rd6, %rd1;
	mov.u32 	%r1, %tid.x;
	mul.wide.u32 	%rd7, %r1, 4;
	add.s64 	%rd8, %rd6, %rd7;
	ld.global.u32 	%r2, [%rd8];
	ld.global.u32 	%r3, [%rd5];
	mul.lo.s32 	%r4, %r3, %r2;
	add.s64 	%rd9, %rd4, %rd7;
	st.global.u32 	[%rd9], %r4;
	ret;

}


// ===== COMPILED SASS (sm_100) =====

	.target	sm_100

	.elftype	@"ET_EXEC"


//--------------------- .note.nv.tkinfo           --------------------------
	.section	.note.nv.tkinfo,"",@"SHT_NOTE"
	.sectionflags	@"SHF_NOTE_NV_TKINFO"
	.tkinfo
        /*0018*/ 	.word	0x00000002
        /*0030*/ 	.string	""
        /*0030*/ 	.string	"ptxas"
        /*0030*/ 	.string	"Cuda compilation tools, release 13.0, V13.0.88"
        /*0030*/ 	.string	"Build cuda_13.0.r13.0/compiler.36424714_0"
        /*0030*/ 	.string	"-arch sm_100 -m 64 "



//--------------------- .note.nv.cuinfo           --------------------------
	.section	.note.nv.cuinfo,"",@"SHT_NOTE"
	.sectionflags	@"SHF_NOTE_NV_CUINFO"
        /*0018*/ 	.short	0x0002
        /*001a*/ 	.short	0x0064
        /*001c*/ 	.short	0x0082
	.zero		2


//--------------------- .nv.info                  --------------------------
	.section	.nv.info,"",@"SHT_CUDA_INFO"
	.align	4


	//----- nvinfo : EIATTR_REGCOUNT
	.align		4
        /*0000*/ 	.byte	0x04, 0x2f
        /*0002*/ 	.short	(.L_1 - .L_0)
	.align		4
.L_0:
        /*0004*/ 	.word	index@(_Z3addPKiS0_Pi)
        /*0008*/ 	.word	0x0000000c


	//----- nvinfo : EIATTR_FRAME_SIZE
	.align		4
.L_1:
        /*000c*/ 	.byte	0x04, 0x11
        /*000e*/ 	.short	(.L_3 - .L_2)
	.align		4
.L_2:
        /*0010*/ 	.word	index@(_Z3addPKiS0_Pi)
        /*0014*/ 	.word	0x00000000


	//----- nvinfo : EIATTR_MIN_STACK_SIZE
	.align		4
.L_3:
        /*0018*/ 	.byte	0x04, 0x12
        /*001a*/ 	.short	(.L_5 - .L_4)
	.align		4
.L_4:
        /*001c*/ 	.word	index@(_Z3addPKiS0_Pi)
        /*0020*/ 	.word	0x00000000
.L_5:


//--------------------- .nv.compat                --------------------------
	.section	.nv.compat,"",@"SHT_CUDA_COMPAT_INFO"
	.align	4
        /*0000*/ 	.byte	0x02, 0x09, 0x00, 0x00, 0x02, 0x02, 0x01, 0x00, 0x02, 0x05, 0x05, 0x00, 0x03, 0x07, 0x01, 0x01
        /*0010*/ 	.byte	0x02, 0x03, 0x00, 0x00, 0x02, 0x06, 0x01, 0x00, 0x04, 0x0b, 0x08, 0x00, 0x09, 0x00, 0x00, 0x00
        /*0020*/ 	.byte	0x00, 0x00, 0x00, 0x00


//--------------------- .nv.info._Z3addPKiS0_Pi   --------------------------
	.section	.nv.info._Z3addPKiS0_Pi,"",@"SHT_CUDA_INFO"
	.sectionflags	@""
	.align	4


	//----- nvinfo : EIATTR_CUDA_API_VERSION
	.align		4
        /*0000*/ 	.byte	0x04, 0x37
        /*0002*/ 	.short	(.L_7 - .L_6)
.L_6:
        /*0004*/ 	.word	0x00000082


	//----- nvinfo : EIATTR_KPARAM_INFO
	.align		4
.L_7:
        /*0008*/ 	.byte	0x04, 0x17
        /*000a*/ 	.short	(.L_9 - .L_8)
.L_8:
        /*000c*/ 	.word	0x00000000
        /*0010*/ 	.short	0x0002
        /*0012*/ 	.short	0x0010
        /*0014*/ 	.byte	0x00, 0xf5, 0x21, 0x00


	//----- nvinfo : EIATTR_KPARAM_INFO
	.align		4
.L_9:
        /*0018*/ 	.byte	0x04, 0x17
        /*001a*/ 	.short	(.L_11 - .L_10)
.L_10:
        /*001c*/ 	.word	0x00000000
        /*0020*/ 	.short	0x0001
        /*0022*/ 	.short	0x0008
        /*0024*/ 	.byte	0x00, 0xf5, 0x21, 0x00


	//----- nvinfo : EIATTR_KPARAM_INFO
	.align		4
.L_11:
        /*0028*/ 	.byte	0x04, 0x17
        /*002a*/ 	.short	(.L_13 - .L_12)
.L_12:
        /*002c*/ 	.word	0x00000000
        /*0030*/ 	.short	0x0000
        /*0032*/ 	.short	0x0000
        /*0034*/ 	.byte	0x00, 0xf5, 0x21, 0x00


	//----- nvinfo : EIATTR_SPARSE_MMA_MASK
	.align		4
.L_13:
        /*0038*/ 	.byte	0x03, 0x50
        /*003a*/ 	.short	0x0000


	//----- nvinfo : EIATTR_MAXREG_COUNT
	.align		4
        /*003c*/ 	.byte	0x03, 0x1b
        /*003e*/ 	.short	0x00ff


	//----- nvinfo : EIATTR_MERCURY_ISA_VERSION
	.align		4
        /*0040*/ 	.byte	0x03, 0x5f
        /*0042*/ 	.short	0x0101


	//----- nvinfo : EIATTR_VRC_CTA_INIT_COUNT
	.align		4
        /*0044*/ 	.byte	0x02, 0x4a
	.zero		1
	.zero		1


	//----- nvinfo : EIATTR_EXIT_INSTR_OFFSETS
	.align		4
        /*0048*/ 	.byte	0x04, 0x1c
        /*004a*/ 	.short	(.L_15 - .L_14)


	//   ....[0]....
.L_14:
        /*004c*/ 	.word	0x000000c0


	//----- nvinfo : EIATTR_CBANK_PARAM_SIZE
	.align		4
.L_15:
        /*0050*/ 	.byte	0x03, 0x19
        /*0052*/ 	.short	0x0018


	//----- nvinfo : EIATTR_PARAM_CBANK
	.align		4
        /*0054*/ 	.byte	0x04, 0x0a
        /*0056*/ 	.short	(.L_17 - .L_16)
	.align		4
.L_16:
        /*0058*/ 	.word	index@(.nv.constant0._Z3addPKiS0_Pi)
        /*005c*/ 	.short	0x0380
        /*005e*/ 	.short	0x0018


	//----- nvinfo : EIATTR_SW_WAR
	.align		4
.L_17:
        /*0060*/ 	.byte	0x04, 0x36
        /*0062*/ 	.short	(.L_19 - .L_18)
.L_18:
        /*0064*/ 	.word	0x00000008
.L_19:


//--------------------- .nv.callgraph             --------------------------
	.section	.nv.callgraph,"",@"SHT_CUDA_CALLGRAPH"
	.align	4
	.sectionentsize	8
	.align		4
        /*0000*/ 	.word	0x00000000
	.align		4
        /*0004*/ 	.word	0xffffffff
	.align		4
        /*0008*/ 	.word	0x00000000
	.align		4
        /*000c*/ 	.word	0xfffffffe
	.align		4
        /*0010*/ 	.word	0x00000000
	.align		4
        /*0014*/ 	.word	0xfffffffd
	.align		4
        /*0018*/ 	.word	0x00000000
	.align		4
        /*001c*/ 	.word	0xfffffffc


//--------------------- .text._Z3addPKiS0_Pi      --------------------------
	.section	.text._Z3addPKiS0_Pi,"ax",@progbits
	.align	128
        .global         _Z3addPKiS0_Pi
        .type           _Z3addPKiS0_Pi,@function
        .size           _Z3addPKiS0_Pi,(.L_x_1 - _Z3addPKiS0_Pi)
        .other          _Z3addPKiS0_Pi,@"STO_CUDA_ENTRY STV_DEFAULT"
_Z3addPKiS0_Pi:
.text._Z3addPKiS0_Pi:
[----:B------:R-:W-:Y:S01]  /*0000*/  LDC R1, c[0x0][0x37c] ;  /* 0x0000df00ff017b82 */ /* 0x000fe20000000800 */
[----:B------:R-:W0:Y:S07]  /*0010*/  S2R R9, SR_TID.X ;  /* 0x0000000000097919 */ /* 0x000e2e0000002100 */
[----:B------:R-:W0:Y:S01]  /*0020*/  LDC.64 R2, c[0x0][0x380] ;  /* 0x0000e000ff027b82 */ /* 0x000e220000000a00 */
[----:B------:R-:W1:Y:S07]  /*0030*/  LDCU.64 UR4, c[0x0][0x358] ;  /* 0x00006b00ff0477ac */ /* 0x000e6e0008000a00 */
[----:B------:R-:W1:Y:S08]  /*0040*/  LDC.64 R4, c[0x0][0x388] ;  /* 0x0000e200ff047b82 */ /* 0x000e700000000a00 */
[----:B------:R-:W2:Y:S01]  /*0050*/  LDC.64 R6, c[0x0][0x390] ;  /* 0x0000e400ff067b82 */ /* 0x000ea20000000a00 */
[C---:B0-----:R-:W-:Y:S01]  /*0060*/  IMAD.WIDE.U32 R2, R9.reuse, 0x4, R2 ;  /* 0x0000000409027825 */ /* 0x041fe200078e0002 */
[----:B-1----:R-:W3:Y:S05]  /*0070*/  LDG.E R5, desc[UR4][R4.64] ;  /* 0x0000000404057981 */ /* 0x002eea000c1e1900 */
[----:B------:R-:W3:Y:S01]  /*0080*/  LDG.E R2, desc[UR4][R2.64] ;  /* 0x0000000402027981 */ /* 0x000ee2000c1e1900 */
[----:B--2---:R-:W-:-:S04]  /*0090*/  IMAD.WIDE.U32 R6, R9, 0x4, R6 ;  /* 0x0000000409067825 */ /* 0x004fc800078e0006 */
[----:B---3--:R-:W-:-:S05]  /*00a0*/  IMAD R9, R2, R5, RZ ;  /* 0x0000000502097224 */ /* 0x008fca00078e02ff */
[----:B------:R-:W-:Y:S01]  /*00b0*/  STG.E desc[UR4][R6.64], R9 ;  /* 0x0000000906007986 */ /* 0x000fe2000c101904 */
[----:B------:R-:W-:Y:S05]  /*00c0*/  EXIT ;  /* 0x000000000000794d */ /* 0x000fea0003800000 */
.L_x_0:
[----:B------:R-:W-:-:S00]  /*00d0*/  BRA `(.L_x_0) ;  /* 0xfffffffc00fc7947 */ /* 0x000fc0000383ffff */
[----:B------:R-:W-:-:S00]  /*00e0*/  NOP ;  /* 0x0000000000007918 */ /* 0x000fc00000000000 */
        /* <DEDUP_REMOVED lines=9> */
.L_x_1:


//--------------------- .nv.shared.reserved.0     --------------------------
	.section	.nv.shared.reserved.0,"aw",@nobits
	.weak		__nv_reservedSMEM_offset_0_alias
	.size		__nv_reservedSMEM_offset_0_alias, 0, 64
	.other		__nv_reservedSMEM_offset_0_alias,@"STO_CUDA_RESERVED_SHARED STV_DEFAULT"
__nv_reservedSMEM_offset_0_alias:
	.zero		0
	.zero		64


//--------------------- .nv.constant0._Z3addPKiS0_Pi --------------------------
	.section	.nv.constant0._Z3addPKiS0_Pi,"a",@progbits
	.sectionflags	@""
	.align	4
.nv.constant0._Z3addPKiS0_Pi:
	.zero		920


//--------------------- SYMBOLS --------------------------

	.type		.nv.reservedSmem.offset0,@object
	.size		.nv.reservedSmem.offset0,0x4
